	.headerflags	@"EF_CUDA_TEXMODE_UNIFIED EF_CUDA_64BIT_ADDRESS EF_CUDA_ACCELERATORS EF_CUDA_SM90 EF_CUDA_VIRTUAL_SM(EF_CUDA_SM90)"
	.elftype	@"ET_EXEC"


//--------------------- .nv.info                  --------------------------
	.section	.nv.info,"",@"SHT_CUDA_INFO"
	.align	4


	//----- nvinfo : EIATTR_REGCOUNT
	.align		4
        /*0000*/ 	.byte	0x04, 0x2f
        /*0002*/ 	.short	(.L_3 - .L_2)
	.align		4
.L_2:
        /*0004*/ 	.word	index@(triton_poi_fused__native_batch_norm_legit_no_training__prelu_kernel_6)
        /*0008*/ 	.word	0x00000020


	//----- nvinfo : EIATTR_MIN_STACK_SIZE
	.align		4
.L_3:
        /*000c*/ 	.byte	0x04, 0x12
        /*000e*/ 	.short	(.L_5 - .L_4)
	.align		4
.L_4:
        /*0010*/ 	.word	index@(triton_poi_fused__native_batch_norm_legit_no_training__prelu_kernel_6)
        /*0014*/ 	.word	0x00000000


	//----- nvinfo : EIATTR_FRAME_SIZE
	.align		4
.L_5:
        /*0018*/ 	.byte	0x04, 0x11
        /*001a*/ 	.short	(.L_7 - .L_6)
	.align		4
.L_6:
        /*001c*/ 	.word	index@(triton_poi_fused__native_batch_norm_legit_no_training__prelu_kernel_6)
        /*0020*/ 	.word	0x00000000


	//----- nvinfo : EIATTR_MIN_STACK_SIZE
	.align		4
.L_7:
        /*0024*/ 	.byte	0x04, 0x12
        /*0026*/ 	.short	(.L_9 - .L_8)
	.align		4
.L_8:
        /*0028*/ 	.word	index@(triton_poi_fused__native_batch_norm_legit_no_training__prelu_kernel_6)
        /*002c*/ 	.word	0x00000000
.L_9:


//--------------------- .nv.info.triton_poi_fused__native_batch_norm_legit_no_training__prelu_kernel_6 --------------------------
	.section	.nv.info.triton_poi_fused__native_batch_norm_legit_no_training__prelu_kernel_6,"",@"SHT_CUDA_INFO"
	.sectionflags	@""
	.align	4


	//----- nvinfo : EIATTR_CUDA_API_VERSION
	.align		4
        /*0000*/ 	.byte	0x04, 0x37
        /*0002*/ 	.short	(.L_11 - .L_10)
.L_10:
        /*0004*/ 	.word	0x0000007c


	//----- nvinfo : EIATTR_KPARAM_INFO
	.align		4
.L_11:
        /*0008*/ 	.byte	0x04, 0x17
        /*000a*/ 	.short	(.L_13 - .L_12)
.L_12:
        /*000c*/ 	.word	0x00000000
        /*0010*/ 	.short	0x0008
        /*0012*/ 	.short	0x003c
        /*0014*/ 	.byte	0x00, 0xf0, 0x11, 0x00


	//----- nvinfo : EIATTR_KPARAM_INFO
	.align		4
.L_13:
        /*0018*/ 	.byte	0x04, 0x17
        /*001a*/ 	.short	(.L_15 - .L_14)
.L_14:
        /*001c*/ 	.word	0x00000000
        /*0020*/ 	.short	0x0007
        /*0022*/ 	.short	0x0038
        /*0024*/ 	.byte	0x00, 0xf0, 0x11, 0x00


	//----- nvinfo : EIATTR_KPARAM_INFO
	.align		4
.L_15:
        /*0028*/ 	.byte	0x04, 0x17
        /*002a*/ 	.short	(.L_17 - .L_16)
.L_16:
        /*002c*/ 	.word	0x00000000
        /*0030*/ 	.short	0x0006
        /*0032*/ 	.short	0x0030
        /*0034*/ 	.byte	0x00, 0xf4, 0x21, 0x00


	//----- nvinfo : EIATTR_KPARAM_INFO
	.align		4
.L_17:
        /*0038*/ 	.byte	0x04, 0x17
        /*003a*/ 	.short	(.L_19 - .L_18)
.L_18:
        /*003c*/ 	.word	0x00000000
        /*0040*/ 	.short	0x0005
        /*0042*/ 	.short	0x0028
        /*0044*/ 	.byte	0x00, 0xf4, 0x21, 0x00


	//----- nvinfo : EIATTR_KPARAM_INFO
	.align		4
.L_19:
        /*0048*/ 	.byte	0x04, 0x17
        /*004a*/ 	.short	(.L_21 - .L_20)
.L_20:
        /*004c*/ 	.word	0x00000000
        /*0050*/ 	.short	0x0004
        /*0052*/ 	.short	0x0020
        /*0054*/ 	.byte	0x00, 0xf4, 0x21, 0x00


	//----- nvinfo : EIATTR_KPARAM_INFO
	.align		4
.L_21:
        /*0058*/ 	.byte	0x04, 0x17
        /*005a*/ 	.short	(.L_23 - .L_22)
.L_22:
        /*005c*/ 	.word	0x00000000
        /*0060*/ 	.short	0x0003
        /*0062*/ 	.short	0x0018
        /*0064*/ 	.byte	0x00, 0xf4, 0x21, 0x00


	//----- nvinfo : EIATTR_KPARAM_INFO
	.align		4
.L_23:
        /*0068*/ 	.byte	0x04, 0x17
        /*006a*/ 	.short	(.L_25 - .L_24)
.L_24:
        /*006c*/ 	.word	0x00000000
        /*0070*/ 	.short	0x0002
        /*0072*/ 	.short	0x0010
        /*0074*/ 	.byte	0x00, 0xf4, 0x21, 0x00


	//----- nvinfo : EIATTR_KPARAM_INFO
	.align		4
.L_25:
        /*0078*/ 	.byte	0x04, 0x17
        /*007a*/ 	.short	(.L_27 - .L_26)
.L_26:
        /*007c*/ 	.word	0x00000000
        /*0080*/ 	.short	0x0001
        /*0082*/ 	.short	0x0008
        /*0084*/ 	.byte	0x00, 0xf4, 0x21, 0x00


	//----- nvinfo : EIATTR_KPARAM_INFO
	.align		4
.L_27:
        /*0088*/ 	.byte	0x04, 0x17
        /*008a*/ 	.short	(.L_29 - .L_28)
.L_28:
        /*008c*/ 	.word	0x00000000
        /*0090*/ 	.short	0x0000
        /*0092*/ 	.short	0x0000
        /*0094*/ 	.byte	0x00, 0xf4, 0x21, 0x00


	//----- nvinfo : EIATTR_SPARSE_MMA_MASK
	.align		4
.L_29:
        /*0098*/ 	.byte	0x03, 0x50
        /*009a*/ 	.short	0x0000


	//----- nvinfo : EIATTR_MAXREG_COUNT
	.align		4
        /*009c*/ 	.byte	0x03, 0x1b
        /*009e*/ 	.short	0x00ff


	//----- nvinfo : EIATTR_EXIT_INSTR_OFFSETS
	.align		4
        /*00a0*/ 	.byte	0x04, 0x1c
        /*00a2*/ 	.short	(.L_31 - .L_30)


	//   ....[0]....
.L_30:
        /*00a4*/ 	.word	0x00000c00


	//   ....[1]....
        /*00a8*/ 	.word	0x00000c50


	//----- nvinfo : EIATTR_REQNTID
	.align		4
.L_31:
        /*00ac*/ 	.byte	0x04, 0x10
        /*00ae*/ 	.short	(.L_33 - .L_32)
.L_32:
        /*00b0*/ 	.word	0x00000080
        /*00b4*/ 	.word	0x00000001
        /*00b8*/ 	.word	0x00000001


	//----- nvinfo : EIATTR_CBANK_PARAM_SIZE
	.align		4
.L_33:
        /*00bc*/ 	.byte	0x03, 0x19
        /*00be*/ 	.short	0x0040


	//----- nvinfo : EIATTR_PARAM_CBANK
	.align		4
        /*00c0*/ 	.byte	0x04, 0x0a
        /*00c2*/ 	.short	(.L_35 - .L_34)
	.align		4
.L_34:
        /*00c4*/ 	.word	index@(.nv.constant0.triton_poi_fused__native_batch_norm_legit_no_training__prelu_kernel_6)
        /*00c8*/ 	.short	0x0210
        /*00ca*/ 	.short	0x0040


	//----- nvinfo : EIATTR_SW_WAR
	.align		4
.L_35:
        /*00cc*/ 	.byte	0x04, 0x36
        /*00ce*/ 	.short	(.L_37 - .L_36)
.L_36:
        /*00d0*/ 	.word	0x00000008
.L_37:


//--------------------- .nv.callgraph             --------------------------
	.section	.nv.callgraph,"",@"SHT_CUDA_CALLGRAPH"
	.align	4
	.sectionentsize	8
	.align		4
        /*0000*/ 	.word	0x00000000
	.align		4
        /*0004*/ 	.word	0xffffffff
	.align		4
        /*0008*/ 	.word	0x00000000
	.align		4
        /*000c*/ 	.word	0xfffffffe
	.align		4
        /*0010*/ 	.word	0x00000000
	.align		4
        /*0014*/ 	.word	0xfffffffd
	.align		4
        /*0018*/ 	.word	0x00000000
	.align		4
        /*001c*/ 	.word	0xfffffffc


//--------------------- .nv.constant4             --------------------------
	.section	.nv.constant4,"a",@progbits
	.align	8
	.align		8
.nv.constant4:
        /*0000*/ 	.dword	_$_str
	.align		8
        /*0008*/ 	.dword	_$_str_$_2


//--------------------- .text.triton_poi_fused__native_batch_norm_legit_no_training__prelu_kernel_6 --------------------------
	.section	.text.triton_poi_fused__native_batch_norm_legit_no_training__prelu_kernel_6,"ax",@progbits
	.sectionflags	@"SHF_BARRIERS=1"
	.align	128
        .global         triton_poi_fused__native_batch_norm_legit_no_training__prelu_kernel_6
        .type           triton_poi_fused__native_batch_norm_legit_no_training__prelu_kernel_6,@function
        .size           triton_poi_fused__native_batch_norm_legit_no_training__prelu_kernel_6,(.L_x_1 - triton_poi_fused__native_batch_norm_legit_no_training__prelu_kernel_6)
        .other          triton_poi_fused__native_batch_norm_legit_no_training__prelu_kernel_6,@"STO_CUDA_ENTRY STV_DEFAULT"
triton_poi_fused__native_batch_norm_legit_no_training__prelu_kernel_6:
.text.triton_poi_fused__native_batch_norm_legit_no_training__prelu_kernel_6:
[----:B------:R-:W0:Y:S01]  /*0000*/  LDC R1, c[0x0][0x28] ;  /* 0x00000a00ff017b82 */ /* 0x000e220000000800 */
[----:B------:R-:W1:Y:S07]  /*0010*/  S2R R0, SR_CTAID.X ;  /* 0x0000000000007919 */ /* 0x000e6e0000002500 */
[----:B------:R-:W2:Y:S01]  /*0020*/  LDC.64 R10, c[0x0][0x220] ;  /* 0x00008800ff0a7b82 */ /* 0x000ea20000000a00 */
[----:B------:R-:W-:Y:S02]  /*0030*/  CS2R R4, SRZ ;  /* 0x0000000000047805 */ /* 0x000fe4000001ff00 */
[----:B------:R-:W-:Y:S01]  /*0040*/  CS2R R6, SRZ ;  /* 0x0000000000067805 */ /* 0x000fe2000001ff00 */
[----:B------:R-:W3:Y:S01]  /*0050*/  S2R R2, SR_TID.X ;  /* 0x0000000000027919 */ /* 0x000ee20000002100 */
[----:B------:R-:W-:-:S03]  /*0060*/  ULDC.64 UR6, c[0x0][0x208] ;  /* 0x0000820000067ab9 */ /* 0x000fc60000000a00 */
[----:B------:R-:W4:Y:S08]  /*0070*/  LDC.64 R24, c[0x0][0x210] ;  /* 0x00008400ff187b82 */ /* 0x000f300000000a00 */
[----:B------:R-:W5:Y:S01]  /*0080*/  LDC.64 R22, c[0x0][0x218] ;  /* 0x00008600ff167b82 */ /* 0x000f620000000a00 */
[----:B-1----:R-:W-:Y:S02]  /*0090*/  IMAD.SHL.U32 R0, R0, 0x20, RZ ;  /* 0x0000002000007824 */ /* 0x002fe400078e00ff */
[----:B---3--:R-:W-:-:S05]  /*00a0*/  IMAD.SHL.U32 R3, R2, 0x4, RZ ;  /* 0x0000000402037824 */ /* 0x008fca00078e00ff */
[----:B------:R-:W-:Y:S02]  /*00b0*/  LOP3.LUT R20, R0, 0x1c, R3, 0xf8, !PT ;  /* 0x0000001c00147812 */ /* 0x000fe400078ef803 */
[----:B------:R-:W1:Y:S02]  /*00c0*/  S2R R3, SR_CTAID.Y ;  /* 0x0000000000037919 */ /* 0x000e640000002600 */
[C---:B------:R-:W-:Y:S01]  /*00d0*/  ISETP.GE.AND P0, PT, R20.reuse, 0x20, PT ;  /* 0x000000201400780c */ /* 0x040fe20003f06270 */
[----:B--2---:R-:W-:-:S12]  /*00e0*/  IMAD.WIDE R10, R20, 0x4, R10 ;  /* 0x00000004140a7825 */ /* 0x004fd800078e020a */
[----:B------:R2:W3:Y:S01]  /*00f0*/  @!P0 LDG.E.EL.128 R4, desc[UR6][R10.64] ;  /* 0x000000060a048981 */ /* 0x0004e2000c2e1d00 */
[----:B------:R-:W-:-:S04]  /*0100*/  SHF.R.U32.HI R9, RZ, 0x3, R2 ;  /* 0x00000003ff097819 */ /* 0x000fc80000011602 */
[----:B------:R-:W-:Y:S02]  /*0110*/  SGXT.U32 R9, R9, 0x4 ;  /* 0x000000040909781a */ /* 0x000fe40000000000 */
[----:B------:R-:W-:Y:S02]  /*0120*/  CS2R R16, SRZ ;  /* 0x0000000000107805 */ /* 0x000fe4000001ff00 */
[----:B------:R-:W-:Y:S01]  /*0130*/  CS2R R18, SRZ ;  /* 0x0000000000127805 */ /* 0x000fe2000001ff00 */
[----:B-----5:R-:W-:Y:S01]  /*0140*/  IMAD.WIDE R22, R20, 0x4, R22 ;  /* 0x0000000414167825 */ /* 0x020fe200078e0216 */
[----:B--2---:R-:W-:Y:S02]  /*0150*/  CS2R R10, SRZ ;  /* 0x00000000000a7805 */ /* 0x004fe4000001ff00 */
[----:B-1----:R-:W-:-:S04]  /*0160*/  SHF.L.U32 R8, R3, 0x5, RZ ;  /* 0x0000000503087819 */ /* 0x002fc800000006ff */
[----:B------:R-:W-:Y:S02]  /*0170*/  LOP3.LUT R13, R8, R9, RZ, 0xfc, !PT ;  /* 0x00000009080d7212 */ /* 0x000fe400078efcff */
[----:B------:R-:W-:Y:S02]  /*0180*/  LOP3.LUT R15, R8, 0x10, R9, 0xfe, !PT ;  /* 0x00000010080f7812 */ /* 0x000fe400078efe09 */
[----:B------:R-:W-:Y:S01]  /*0190*/  CS2R R8, SRZ ;  /* 0x0000000000087805 */ /* 0x000fe2000001ff00 */
[--C-:B------:R-:W-:Y:S02]  /*01a0*/  IMAD R13, R13, 0x20, R20.reuse ;  /* 0x000000200d0d7824 */ /* 0x100fe400078e0214 */
[----:B------:R-:W-:Y:S02]  /*01b0*/  IMAD R15, R15, 0x20, R20 ;  /* 0x000000200f0f7824 */ /* 0x000fe400078e0214 */
[----:B----4-:R-:W-:Y:S01]  /*01c0*/  IMAD.WIDE R26, R13, 0x4, R24 ;  /* 0x000000040d1a7825 */ /* 0x010fe200078e0218 */
[----:B------:R-:W-:-:S03]  /*01d0*/  CS2R R12, SRZ ;  /* 0x00000000000c7805 */ /* 0x000fc6000001ff00 */
[----:B------:R-:W-:Y:S01]  /*01e0*/  IMAD.WIDE R24, R15, 0x4, R24 ;  /* 0x000000040f187825 */ /* 0x000fe200078e0218 */
[----:B------:R-:W-:Y:S01]  /*01f0*/  CS2R R14, SRZ ;  /* 0x00000000000e7805 */ /* 0x000fe2000001ff00 */
[----:B------:R-:W2:Y:S04]  /*0200*/  @!P0 LDG.E.EL.128 R8, desc[UR6][R26.64] ;  /* 0x000000061a088981 */ /* 0x000ea8000c2e1d00 */
[----:B------:R1:W4:Y:S04]  /*0210*/  @!P0 LDG.E.EL.128 R16, desc[UR6][R24.64] ;  /* 0x0000000618108981 */ /* 0x000328000c2e1d00 */
[----:B------:R5:W2:Y:S01]  /*0220*/  @!P0 LDG.E.EL.128 R12, desc[UR6][R22.64] ;  /* 0x00000006160c8981 */ /* 0x000aa2000c2e1d00 */
[----:B-1----:R-:W1:Y:S01]  /*0230*/  LDC.64 R24, c[0x0][0x228] ;  /* 0x00008a00ff187b82 */ /* 0x002e620000000a00 */
[----:B---3--:R-:W-:Y:S01]  /*0240*/  FADD R4, R4, 9.9999997473787516356e-06 ;  /* 0x3727c5ac04047421 */ /* 0x008fe20000000000 */
[----:B------:R-:W-:-:S03]  /*0250*/  FADD R5, R5, 9.9999997473787516356e-06 ;  /* 0x3727c5ac05057421 */ /* 0x000fc60000000000 */
[----:B------:R-:W3:Y:S01]  /*0260*/  MUFU.SQRT R26, R4 ;  /* 0x00000004001a7308 */ /* 0x000ee20000002000 */
[----:B------:R-:W-:Y:S01]  /*0270*/  FADD R21, R6, 9.9999997473787516356e-06 ;  /* 0x3727c5ac06157421 */ /* 0x000fe20000000000 */
[----:B------:R-:W-:-:S06]  /*0280*/  FADD R6, R7, 9.9999997473787516356e-06 ;  /* 0x3727c5ac07067421 */ /* 0x000fcc0000000000 */
[----:B------:R-:W1:Y:S01]  /*0290*/  MUFU.SQRT R27, R5 ;  /* 0x00000005001b7308 */ /* 0x000e620000002000 */
[----:B------:R-:W-:Y:S01]  /*02a0*/  HFMA2.MMA R7, -RZ, RZ, 1.625, 0 ;  /* 0x3e800000ff077435 */ /* 0x000fe200000001ff */
[----:B---3--:R-:W-:-:S06]  /*02b0*/  FSETP.GT.AND P6, PT, R26, 8.50705917302346158658e+37, PT ;  /* 0x7e8000001a00780b */ /* 0x008fcc0003fc4000 */
[----:B------:R-:W3:Y:S01]  /*02c0*/  MUFU.SQRT R6, R6 ;  /* 0x0000000600067308 */ /* 0x000ee20000002000 */
[----:B-1----:R-:W-:-:S07]  /*02d0*/  FSETP.GT.AND P2, PT, R27, 8.50705917302346158658e+37, PT ;  /* 0x7e8000001b00780b */ /* 0x002fce0003f44000 */
[----:B------:R-:W1:Y:S01]  /*02e0*/  MUFU.SQRT R28, R21 ;  /* 0x00000015001c7308 */ /* 0x000e620000002000 */
[C---:B------:R-:W-:Y:S02]  /*02f0*/  FSETP.GEU.AND P1, PT, R26.reuse, 1.175494350822287508e-38, PT ;  /* 0x008000001a00780b */ /* 0x040fe40003f2e000 */
[----:B------:R-:W-:Y:S01]  /*0300*/  FSEL R5, R7, 1, P6 ;  /* 0x3f80000007057808 */ /* 0x000fe20003000000 */
[----:B------:R-:W-:Y:S01]  /*0310*/  @P6 FMUL R26, R26, 0.25 ;  /* 0x3e8000001a1a6820 */ /* 0x000fe20000400000 */
[----:B------:R-:W-:Y:S02]  /*0320*/  FSETP.GEU.AND P3, PT, R27, 1.175494350822287508e-38, PT ;  /* 0x008000001b00780b */ /* 0x000fe40003f6e000 */
[C---:B---3--:R-:W-:Y:S02]  /*0330*/  FSETP.GT.AND P6, PT, R6.reuse, 8.50705917302346158658e+37, PT ;  /* 0x7e8000000600780b */ /* 0x048fe40003fc4000 */
[----:B------:R-:W-:Y:S01]  /*0340*/  FSEL R4, R7, 1, P2 ;  /* 0x3f80000007047808 */ /* 0x000fe20001000000 */
[----:B------:R-:W-:Y:S01]  /*0350*/  @P2 FMUL R27, R27, 0.25 ;  /* 0x3e8000001b1b2820 */ /* 0x000fe20000400000 */
[----:B------:R-:W-:-:S02]  /*0360*/  FSETP.GEU.AND P2, PT, R6, 1.175494350822287508e-38, PT ;  /* 0x008000000600780b */ /* 0x000fc40003f4e000 */
[C---:B-1----:R-:W-:Y:S02]  /*0370*/  FSETP.GT.AND P4, PT, R28.reuse, 8.50705917302346158658e+37, PT ;  /* 0x7e8000001c00780b */ /* 0x042fe40003f84000 */
[----:B------:R-:W-:-:S05]  /*0380*/  FSETP.GEU.AND P5, PT, R28, 1.175494350822287508e-38, PT ;  /* 0x008000001c00780b */ /* 0x000fca0003fae000 */
[----:B------:R-:W-:Y:S01]  /*0390*/  @P6 FMUL R6, R6, 0.25 ;  /* 0x3e80000006066820 */ /* 0x000fe20000400000 */
[----:B------:R-:W-:Y:S01]  /*03a0*/  @!P1 FMUL R26, R26, 16777216 ;  /* 0x4b8000001a1a9820 */ /* 0x000fe20000400000 */
[----:B------:R-:W-:Y:S02]  /*03b0*/  @!P3 FMUL R27, R27, 16777216 ;  /* 0x4b8000001b1bb820 */ /* 0x000fe40000400000 */
[----:B------:R-:W-:Y:S01]  /*03c0*/  @!P2 FMUL R6, R6, 16777216 ;  /* 0x4b8000000606a820 */ /* 0x000fe20000400000 */
[----:B0----5:R0:W1:Y:S01]  /*03d0*/  MUFU.RCP R22, R26 ;  /* 0x0000001a00167308 */ /* 0x0210620000001000 */
[C---:B--2---:R-:W-:Y:S01]  /*03e0*/  FADD R8, -R12.reuse, R8 ;  /* 0x000000080c087221 */ /* 0x044fe20000000100 */
[----:B----4-:R-:W-:Y:S01]  /*03f0*/  FADD R16, -R12, R16 ;  /* 0x000000100c107221 */ /* 0x010fe20000000100 */
[C---:B------:R-:W-:Y:S01]  /*0400*/  FADD R10, -R14.reuse, R10 ;  /* 0x0000000a0e0a7221 */ /* 0x040fe20000000100 */
[----:B------:R-:W-:Y:S01]  /*0410*/  FADD R18, -R14, R18 ;  /* 0x000000120e127221 */ /* 0x000fe20000000100 */
[C---:B------:R-:W-:Y:S01]  /*0420*/  FADD R11, -R15.reuse, R11 ;  /* 0x0000000b0f0b7221 */ /* 0x040fe20000000100 */
[----:B------:R-:W-:-:S02]  /*0430*/  FADD R12, -R15, R19 ;  /* 0x000000130f0c7221 */ /* 0x000fc40000000100 */
[----:B------:R-:W2:Y:S01]  /*0440*/  MUFU.RCP R21, R27 ;  /* 0x0000001b00157308 */ /* 0x000ea20000001000 */
[----:B------:R-:W-:Y:S01]  /*0450*/  @P4 FMUL R28, R28, 0.25 ;  /* 0x3e8000001c1c4820 */ /* 0x000fe20000400000 */
[----:B------:R-:W3:Y:S01]  /*0460*/  LDC.64 R14, c[0x0][0x230] ;  /* 0x00008c00ff0e7b82 */ /* 0x000ee20000000a00 */
[----:B0-----:R-:W-:-:S05]  /*0470*/  FSEL R26, R7, 1, P4 ;  /* 0x3f800000071a7808 */ /* 0x001fca0002000000 */
[----:B------:R-:W0:Y:S01]  /*0480*/  MUFU.RCP R6, R6 ;  /* 0x0000000600067308 */ /* 0x000e220000001000 */
[----:B------:R-:W-:Y:S01]  /*0490*/  @!P5 FMUL R28, R28, 16777216 ;  /* 0x4b8000001c1cd820 */ /* 0x000fe20000400000 */
[----:B------:R-:W-:Y:S01]  /*04a0*/  FSEL R7, R7, 1, P6 ;  /* 0x3f80000007077808 */ /* 0x000fe20003000000 */
[----:B------:R-:W-:Y:S01]  /*04b0*/  @!P1 FMUL R5, R5, 16777216 ;  /* 0x4b80000005059820 */ /* 0x000fe20000400000 */
[----:B------:R-:W-:-:S04]  /*04c0*/  @!P3 FMUL R4, R4, 16777216 ;  /* 0x4b8000000404b820 */ /* 0x000fc80000400000 */
[----:B------:R4:W5:Y:S01]  /*04d0*/  MUFU.RCP R23, R28 ;  /* 0x0000001c00177308 */ /* 0x0009620000001000 */
[----:B------:R-:W-:Y:S01]  /*04e0*/  @!P2 FMUL R7, R7, 16777216 ;  /* 0x4b8000000707a820 */ /* 0x000fe20000400000 */
[----:B-1----:R-:W-:Y:S01]  /*04f0*/  FMUL R19, R22, R5 ;  /* 0x0000000516137220 */ /* 0x002fe20000400000 */
[C---:B------:R-:W-:Y:S01]  /*0500*/  FADD R9, -R13.reuse, R9 ;  /* 0x000000090d097221 */ /* 0x040fe20000000100 */
[----:B------:R-:W-:Y:S01]  /*0510*/  FADD R17, -R13, R17 ;  /* 0x000000110d117221 */ /* 0x000fe20000000100 */
[----:B--2---:R-:W-:Y:S01]  /*0520*/  FMUL R22, R21, R4 ;  /* 0x0000000415167220 */ /* 0x004fe20000400000 */
[----:B------:R-:W-:Y:S02]  /*0530*/  IMAD.SHL.U32 R21, R2, 0x4, RZ ;  /* 0x0000000402157824 */ /* 0x000fe400078e00ff */
[----:B0-----:R-:W-:Y:S01]  /*0540*/  FMUL R13, R6, R7 ;  /* 0x00000007060d7220 */ /* 0x001fe20000400000 */
[----:B----4-:R-:W-:-:S04]  /*0550*/  IMAD.WIDE R28, R20, 0x4, R24 ;  /* 0x00000004141c7825 */ /* 0x010fc800078e0218 */
[----:B------:R-:W-:Y:S01]  /*0560*/  @!P5 FMUL R26, R26, 16777216 ;  /* 0x4b8000001a1ad820 */ /* 0x000fe20000400000 */
[C---:B------:R-:W-:Y:S01]  /*0570*/  FMUL R24, R13.reuse, R11 ;  /* 0x0000000b0d187220 */ /* 0x040fe20000400000 */
[----:B------:R-:W-:Y:S01]  /*0580*/  LOP3.LUT R11, R0, 0x1c, R21, 0xf8, !PT ;  /* 0x0000001c000b7812 */ /* 0x000fe200078ef815 */
[----:B------:R-:W-:Y:S01]  /*0590*/  FMUL R20, R13, R12 ;  /* 0x0000000c0d147220 */ /* 0x000fe20000400000 */
[----:B-----5:R-:W-:Y:S01]  /*05a0*/  FMUL R23, R23, R26 ;  /* 0x0000001a17177220 */ /* 0x020fe20000400000 */
[----:B------:R-:W-:Y:S02]  /*05b0*/  CS2R R12, SRZ ;  /* 0x00000000000c7805 */ /* 0x000fe4000001ff00 */
[----:B---3--:R-:W-:Y:S01]  /*05c0*/  IMAD.WIDE R26, R11, 0x4, R14 ;  /* 0x000000040b1a7825 */ /* 0x008fe200078e020e */
[----:B------:R-:W-:-:S06]  /*05d0*/  CS2R R14, SRZ ;  /* 0x00000000000e7805 */ /* 0x000fcc000001ff00 */
[----:B------:R0:W2:Y:S01]  /*05e0*/  @!P0 LDG.E.EL.128 R12, desc[UR6][R26.64] ;  /* 0x000000061a0c8981 */ /* 0x0000a2000c2e1d00 */
[----:B------:R-:W-:Y:S02]  /*05f0*/  CS2R R4, SRZ ;  /* 0x0000000000047805 */ /* 0x000fe4000001ff00 */
[----:B------:R-:W-:-:S06]  /*0600*/  CS2R R6, SRZ ;  /* 0x0000000000067805 */ /* 0x000fcc000001ff00 */
[----:B------:R1:W2:Y:S01]  /*0610*/  @!P0 LDG.E.EL.128 R4, desc[UR6][R28.64] ;  /* 0x000000061c048981 */ /* 0x0002a2000c2e1d00 */
[----:B0-----:R-:W1:Y:S01]  /*0620*/  LDC.64 R26, c[0x0][0x238] ;  /* 0x00008e00ff1a7b82 */ /* 0x001e620000000a00 */
[----:B------:R-:W-:Y:S01]  /*0630*/  FMUL R25, R23, R18 ;  /* 0x0000001217197220 */ /* 0x000fe20000400000 */
[C---:B------:R-:W-:Y:S01]  /*0640*/  FMUL R18, R22.reuse, R17 ;  /* 0x0000001116127220 */ /* 0x040fe20000400000 */
[----:B------:R-:W-:Y:S01]  /*0650*/  FMUL R17, R19, R16 ;  /* 0x0000001013117220 */ /* 0x000fe20000400000 */
[----:B------:R-:W-:Y:S01]  /*0660*/  FMUL R23, R23, R10 ;  /* 0x0000000a17177220 */ /* 0x000fe20000400000 */
[----:B------:R-:W-:Y:S01]  /*0670*/  FMUL R22, R22, R9 ;  /* 0x0000000916167220 */ /* 0x000fe20000400000 */
[----:B------:R-:W-:Y:S01]  /*0680*/  FMUL R19, R19, R8 ;  /* 0x0000000813137220 */ /* 0x000fe20000400000 */
[----:B------:R-:W-:Y:S01]  /*0690*/  CS2R R8, SRZ ;  /* 0x0000000000087805 */ /* 0x000fe2000001ff00 */
[----:B-1----:R-:W-:Y:S01]  /*06a0*/  IMAD.WIDE R28, R11, 0x4, R26 ;  /* 0x000000040b1c7825 */ /* 0x002fe200078e021a */
[----:B------:R-:W-:-:S06]  /*06b0*/  CS2R R10, SRZ ;  /* 0x00000000000a7805 */ /* 0x000fcc000001ff00 */
[----:B------:R-:W3:Y:S01]  /*06c0*/  @!P0 LDG.E.EL.128 R8, desc[UR6][R28.64] ;  /* 0x000000061c088981 */ /* 0x000ee2000c2e1d00 */
[----:B------:R-:W0:Y:S01]  /*06d0*/  S2UR UR5, SR_CgaCtaId ;  /* 0x00000000000579c3 */ /* 0x000e220000008800 */
[----:B------:R-:W-:Y:S02]  /*06e0*/  UMOV UR4, 0x400 ;  /* 0x0000040000047882 */ /* 0x000fe40000000000 */
[----:B0-----:R-:W-:Y:S01]  /*06f0*/  UPRMT UR4, UR5, 0x654, UR4 ;  /* 0x0000065405047896 */ /* 0x001fe20008000004 */
[-CC-:B--2---:R-:W-:Y:S01]  /*0700*/  FFMA R19, R19, R4.reuse, R12.reuse ;  /* 0x0000000413137223 */ /* 0x184fe2000000000c */
[----:B------:R-:W-:Y:S01]  /*0710*/  FFMA R17, R17, R4, R12 ;  /* 0x0000000411117223 */ /* 0x000fe2000000000c */
[----:B------:R-:W-:-:S03]  /*0720*/  FFMA R22, R22, R5, R13 ;  /* 0x0000000516167223 */ /* 0x000fc6000000000d */
[----:B------:R-:W-:Y:S01]  /*0730*/  FSETP.GT.AND P6, PT, R19, RZ, PT ;  /* 0x000000ff1300720b */ /* 0x000fe20003fc4000 */
[----:B------:R-:W-:Y:S02]  /*0740*/  IMAD.SHL.U32 R4, R2, 0x80, RZ ;  /* 0x0000008002047824 */ /* 0x000fe400078e00ff */
[-C--:B------:R-:W-:Y:S01]  /*0750*/  FFMA R23, R23, R6.reuse, R14 ;  /* 0x0000000617177223 */ /* 0x080fe2000000000e */
[----:B------:R-:W-:Y:S01]  /*0760*/  FFMA R24, R24, R7, R15 ;  /* 0x0000000718187223 */ /* 0x000fe2000000000f */
[----:B------:R-:W-:Y:S01]  /*0770*/  FFMA R18, R18, R5, R13 ;  /* 0x0000000512127223 */ /* 0x000fe2000000000d */
[----:B------:R-:W-:Y:S01]  /*0780*/  SHF.R.U32.HI R5, RZ, 0x3, R2 ;  /* 0x00000003ff057819 */ /* 0x000fe20000011602 */
[----:B------:R-:W-:Y:S01]  /*0790*/  FFMA R25, R25, R6, R14 ;  /* 0x0000000619197223 */ /* 0x000fe2000000000e */
[----:B------:R-:W-:Y:S01]  /*07a0*/  LOP3.LUT R4, R4, 0x380, RZ, 0xc0, !PT ;  /* 0x0000038004047812 */ /* 0x000fe200078ec0ff */
[----:B------:R-:W-:Y:S01]  /*07b0*/  FFMA R20, R20, R7, R15 ;  /* 0x0000000714147223 */ /* 0x000fe2000000000f */
[----:B------:R-:W-:-:S02]  /*07c0*/  FSETP.GT.AND P1, PT, R22, RZ, PT ;  /* 0x000000ff1600720b */ /* 0x000fc40003f24000 */
[----:B------:R-:W-:Y:S02]  /*07d0*/  FSETP.GT.AND P3, PT, R23, RZ, PT ;  /* 0x000000ff1700720b */ /* 0x000fe40003f64000 */
[----:B------:R-:W-:Y:S02]  /*07e0*/  FSETP.GT.AND P5, PT, R24, RZ, PT ;  /* 0x000000ff1800720b */ /* 0x000fe40003fa4000 */
[----:B------:R-:W-:Y:S02]  /*07f0*/  SGXT.U32 R5, R5, 0x4 ;  /* 0x000000040505781a */ /* 0x000fe40000000000 */
[----:B------:R-:W-:Y:S02]  /*0800*/  FSETP.GT.AND P0, PT, R17, RZ, PT ;  /* 0x000000ff1100720b */ /* 0x000fe40003f04000 */
[----:B------:R-:W-:Y:S02]  /*0810*/  LOP3.LUT R7, R4, 0x20, RZ, 0xfc, !PT ;  /* 0x0000002004077812 */ /* 0x000fe400078efcff */
[----:B------:R-:W-:-:S02]  /*0820*/  FSETP.GT.AND P2, PT, R18, RZ, PT ;  /* 0x000000ff1200720b */ /* 0x000fc40003f44000 */
[----:B------:R-:W-:Y:S02]  /*0830*/  LOP3.LUT R12, R4, 0x40, RZ, 0xfc, !PT ;  /* 0x00000040040c7812 */ /* 0x000fe400078efcff */
[----:B------:R-:W-:Y:S01]  /*0840*/  FSETP.GT.AND P4, PT, R25, RZ, PT ;  /* 0x000000ff1900720b */ /* 0x000fe20003f84000 */
[----:B---3--:R-:W-:Y:S01]  /*0850*/  @!P6 FMUL R19, R19, R8 ;  /* 0x000000081313e220 */ /* 0x008fe20000400000 */
[----:B------:R-:W-:Y:S02]  /*0860*/  FSETP.GT.AND P6, PT, R20, RZ, PT ;  /* 0x000000ff1400720b */ /* 0x000fe40003fc4000 */
[C---:B------:R-:W-:Y:S02]  /*0870*/  LOP3.LUT R5, R4.reuse, R5, RZ, 0xfc, !PT ;  /* 0x0000000504057212 */ /* 0x040fe400078efcff */
[C---:B------:R-:W-:Y:S02]  /*0880*/  LEA.HI R6, R4.reuse, UR4, RZ, 0x1f ;  /* 0x0000000404067c11 */ /* 0x040fe4000f8ff8ff */
[----:B------:R-:W-:-:S02]  /*0890*/  LOP3.LUT R13, R4, 0x60, RZ, 0xfc, !PT ;  /* 0x00000060040d7812 */ /* 0x000fc400078efcff */
[----:B------:R-:W-:Y:S02]  /*08a0*/  LEA.HI R4, R7, UR4, RZ, 0x1f ;  /* 0x0000000407047c11 */ /* 0x000fe4000f8ff8ff */
[----:B------:R-:W-:Y:S02]  /*08b0*/  LEA.HI R14, R12, UR4, RZ, 0x1f ;  /* 0x000000040c0e7c11 */ /* 0x000fe4000f8ff8ff */
[----:B------:R-:W-:Y:S01]  /*08c0*/  LEA.HI R16, R13, UR4, RZ, 0x1f ;  /* 0x000000040d107c11 */ /* 0x000fe2000f8ff8ff */
[C---:B------:R-:W-:Y:S01]  /*08d0*/  IMAD R13, R5.reuse, 0x4, R4 ;  /* 0x00000004050d7824 */ /* 0x040fe200078e0204 */
[C---:B------:R-:W-:Y:S01]  /*08e0*/  LEA R12, R5.reuse, R6, 0x2 ;  /* 0x00000006050c7211 */ /* 0x040fe200078e10ff */
[----:B------:R-:W-:Y:S01]  /*08f0*/  @!P1 FMUL R22, R22, R9 ;  /* 0x0000000916169220 */ /* 0x000fe20000400000 */
[----:B------:R-:W-:Y:S02]  /*0900*/  IMAD R14, R5, 0x4, R14 ;  /* 0x00000004050e7824 */ /* 0x000fe400078e020e */
[----:B------:R-:W-:Y:S01]  /*0910*/  @!P3 FMUL R23, R23, R10 ;  /* 0x0000000a1717b220 */ /* 0x000fe20000400000 */
[----:B------:R-:W-:Y:S01]  /*0920*/  LEA R15, R5, R16, 0x2 ;  /* 0x00000010050f7211 */ /* 0x000fe200078e10ff */
[----:B------:R-:W-:Y:S01]  /*0930*/  @!P5 FMUL R24, R24, R11 ;  /* 0x0000000b1818d220 */ /* 0x000fe20000400000 */
[----:B------:R-:W-:Y:S01]  /*0940*/  @!P0 FMUL R17, R17, R8 ;  /* 0x0000000811118220 */ /* 0x000fe20000400000 */
[----:B------:R-:W-:Y:S01]  /*0950*/  @!P2 FMUL R18, R18, R9 ;  /* 0x000000091212a220 */ /* 0x000fe20000400000 */
[----:B------:R-:W-:Y:S01]  /*0960*/  STS [R12], R19 ;  /* 0x000000130c007388 */ /* 0x000fe20000000800 */
[----:B------:R-:W-:Y:S01]  /*0970*/  @!P4 FMUL R25, R25, R10 ;  /* 0x0000000a1919c220 */ /* 0x000fe20000400000 */
[----:B------:R-:W-:-:S02]  /*0980*/  @!P6 FMUL R20, R20, R11 ;  /* 0x0000000b1414e220 */ /* 0x000fc40000400000 */
[----:B------:R-:W-:Y:S04]  /*0990*/  STS [R13+0x80], R22 ;  /* 0x000080160d007388 */ /* 0x000fe80000000800 */
[----:B------:R-:W-:Y:S04]  /*09a0*/  STS [R14+0x100], R23 ;  /* 0x000100170e007388 */ /* 0x000fe80000000800 */
[----:B------:R-:W-:Y:S04]  /*09b0*/  STS [R15+0x180], R24 ;  /* 0x000180180f007388 */ /* 0x000fe80000000800 */
[----:B------:R0:W-:Y:S04]  /*09c0*/  STS [R12+0x40], R17 ;  /* 0x000040110c007388 */ /* 0x0001e80000000800 */
[----:B------:R-:W-:Y:S04]  /*09d0*/  STS [R13+0xc0], R18 ;  /* 0x0000c0120d007388 */ /* 0x000fe80000000800 */
[----:B------:R-:W-:Y:S04]  /*09e0*/  STS [R14+0x140], R25 ;  /* 0x000140190e007388 */ /* 0x000fe80000000800 */
[----:B------:R1:W-:Y:S01]  /*09f0*/  STS [R15+0x1c0], R20 ;  /* 0x0001c0140f007388 */ /* 0x0003e20000000800 */
[C---:B------:R-:W-:Y:S01]  /*0a00*/  IMAD.SHL.U32 R4, R2.reuse, 0x2, RZ ;  /* 0x0000000202047824 */ /* 0x040fe200078e00ff */
[----:B------:R-:W-:-:S04]  /*0a10*/  SHF.L.U32 R10, R2, 0x2, RZ ;  /* 0x00000002020a7819 */ /* 0x000fc800000006ff */
[----:B------:R-:W-:Y:S02]  /*0a20*/  LOP3.LUT R4, R4, 0xf0, RZ, 0xc0, !PT ;  /* 0x000000f004047812 */ /* 0x000fe400078ec0ff */
[----:B------:R-:W-:-:S03]  /*0a30*/  LOP3.LUT R10, R10, 0x1fc, RZ, 0xc0, !PT ;  /* 0x000001fc0a0a7812 */ /* 0x000fc600078ec0ff */
[----:B------:R-:W-:-:S05]  /*0a40*/  VIADD R5, R4, UR4 ;  /* 0x0000000404057c36 */ /* 0x000fca0008000000 */
[----:B------:R-:W-:Y:S01]  /*0a50*/  LEA R5, R10, R5, 0x2 ;  /* 0x000000050a057211 */ /* 0x000fe200078e10ff */
[----:B------:R-:W-:Y:S01]  /*0a60*/  BAR.SYNC.DEFER_BLOCKING 0x0 ;  /* 0x0000000000007b1d */ /* 0x000fe20000010000 */
[----:B------:R-:W-:Y:S01]  /*0a70*/  IMAD.SHL.U32 R8, R3, 0x20, RZ ;  /* 0x0000002003087824 */ /* 0x000fe200078e00ff */
[----:B------:R-:W-:-:S04]  /*0a80*/  SHF.R.S32.HI R3, RZ, 0x1a, R3 ;  /* 0x0000001aff037819 */ /* 0x000fc80000011403 */
[----:B------:R-:W-:Y:S02]  /*0a90*/  LOP3.LUT R21, R8, 0x1c, R21, 0xf8, !PT ;  /* 0x0000001c08157812 */ /* 0x000fe400078ef815 */
[----:B------:R-:W-:-:S04]  /*0aa0*/  SGXT R8, R3, 0x1 ;  /* 0x000000010308781a */ /* 0x000fc80000000200 */
[----:B------:R-:W-:Y:S02]  /*0ab0*/  LEA.HI R3, R8, R21, RZ, 0xa ;  /* 0x0000001508037211 */ /* 0x000fe400078f50ff */
[----:B------:R-:W2:Y:S01]  /*0ac0*/  LDC.64 R8, c[0x0][0x240] ;  /* 0x00009000ff087b82 */ /* 0x000ea20000000a00 */
[----:B------:R-:W3:Y:S01]  /*0ad0*/  LDS.128 R4, [R5] ;  /* 0x0000000005047984 */ /* 0x000ee20000000c00 */
[----:B------:R-:W-:Y:S02]  /*0ae0*/  SHF.R.U32.HI R2, RZ, 0x3, R2 ;  /* 0x00000003ff027819 */ /* 0x000fe40000011602 */
[----:B0-----:R-:W-:Y:S02]  /*0af0*/  LOP3.LUT R12, R3, 0xfffffc00, RZ, 0xc0, !PT ;  /* 0xfffffc00030c7812 */ /* 0x001fe400078ec0ff */
[----:B-1----:R-:W-:Y:S02]  /*0b00*/  SGXT.U32 R15, R2, 0x4 ;  /* 0x00000004020f781a */ /* 0x002fe40000000000 */
[----:B------:R-:W-:-:S02]  /*0b10*/  IADD3 R12, R21, -R12, RZ ;  /* 0x8000000c150c7210 */ /* 0x000fc40007ffe0ff */
[----:B------:R-:W-:Y:S02]  /*0b20*/  SHF.R.S32.HI R3, RZ, 0xa, R3 ;  /* 0x0000000aff037819 */ /* 0x000fe40000011403 */
[----:B------:R-:W-:Y:S02]  /*0b30*/  LOP3.LUT R2, R0, R15, RZ, 0xfc, !PT ;  /* 0x0000000f00027212 */ /* 0x000fe400078efcff */
[----:B------:R-:W-:Y:S01]  /*0b40*/  LOP3.LUT R0, R0, 0x10, R15, 0xfe, !PT ;  /* 0x0000001000007812 */ /* 0x000fe200078efe0f */
[----:B------:R-:W-:Y:S01]  /*0b50*/  IMAD R11, R3, 0x8c00, R12 ;  /* 0x00008c00030b7824 */ /* 0x000fe200078e020c */
[----:B------:R-:W-:Y:S02]  /*0b60*/  LOP3.LUT R13, R10, 0x200, RZ, 0xfc, !PT ;  /* 0x000002000a0d7812 */ /* 0x000fe400078efcff */
[----:B------:R-:W-:Y:S02]  /*0b70*/  ISETP.GE.AND P0, PT, R2, 0x20, PT ;  /* 0x000000200200780c */ /* 0x000fe40003f06270 */
[----:B------:R-:W-:Y:S01]  /*0b80*/  ISETP.GE.AND P1, PT, R0, 0x20, PT ;  /* 0x000000200000780c */ /* 0x000fe20003f26270 */
[----:B------:R-:W-:Y:S01]  /*0b90*/  IMAD R3, R2, 0x400, R11 ;  /* 0x0000040002037824 */ /* 0x000fe200078e020b */
[----:B------:R-:W-:-:S03]  /*0ba0*/  SHF.R.U32.HI R13, RZ, 0x1, R13 ;  /* 0x00000001ff0d7819 */ /* 0x000fc6000001160d */
[----:B--2---:R-:W-:Y:S01]  /*0bb0*/  IMAD.WIDE R2, R3, 0x4, R8 ;  /* 0x0000000403027825 */ /* 0x004fe200078e0208 */
[----:B------:R-:W-:-:S04]  /*0bc0*/  LOP3.LUT R13, R13, 0x1f0, RZ, 0xc0, !PT ;  /* 0x000001f00d0d7812 */ /* 0x000fc800078ec0ff */
[----:B------:R-:W-:-:S05]  /*0bd0*/  IADD3 R13, R13, UR4, RZ ;  /* 0x000000040d0d7c10 */ /* 0x000fca000fffe0ff */
[----:B------:R-:W-:Y:S01]  /*0be0*/  IMAD R13, R10, 0x4, R13 ;  /* 0x000000040a0d7824 */ /* 0x000fe200078e020d */
[----:B---3--:R0:W-:Y:S02]  /*0bf0*/  @!P0 STG.E.128 desc[UR6][R2.64], R4 ;  /* 0x0000000402008986 */ /* 0x0081e4000c101d06 */
[----:B0-----:R-:W-:Y:S05]  /*0c00*/  @P1 EXIT ;  /* 0x000000000000194d */ /* 0x001fea0003800000 */
[----:B------:R-:W0:Y:S01]  /*0c10*/  LDS.128 R12, [R13+0x800] ;  /* 0x000800000d0c7984 */ /* 0x000e220000000c00 */
[----:B------:R-:W-:-:S05]  /*0c20*/  LEA R11, R0, R11, 0xa ;  /* 0x0000000b000b7211 */ /* 0x000fca00078e50ff */
[----:B------:R-:W-:-:S05]  /*0c30*/  IMAD.WIDE R8, R11, 0x4, R8 ;  /* 0x000000040b087825 */ /* 0x000fca00078e0208 */
[----:B0-----:R-:W-:Y:S01]  /*0c40*/  STG.E.128 desc[UR6][R8.64], R12 ;  /* 0x0000000c08007986 */ /* 0x001fe2000c101d06 */
[----:B------:R-:W-:Y:S05]  /*0c50*/  EXIT ;  /* 0x000000000000794d */ /* 0x000fea0003800000 */
.L_x_0:
[----:B------:R-:W-:-:S00]  /*0c60*/  BRA `(.L_x_0) ;  /* 0xfffffffc00fc7947 */ /* 0x000fc0000383ffff */
[----:B------:R-:W-:-:S00]  /*0c70*/  NOP ;  /* 0x0000000000007918 */ /* 0x000fc00000000000 */
        /* <DEDUP_REMOVED lines=8> */
.L_x_1:


//--------------------- .nv.global.init           --------------------------
	.section	.nv.global.init,"aw",@progbits
.nv.global.init:
	.type		_$_str,@object
	.size		_$_str,(_$_str_$_2 - _$_str)
_$_str:
        /*0000*/ 	.byte	0x5f, 0x5f, 0x43, 0x55, 0x44, 0x41, 0x5f, 0x46, 0x54, 0x5a, 0x00
	.type		_$_str_$_2,@object
	.size		_$_str_$_2,(.L_1 - _$_str_$_2)
_$_str_$_2:
        /*000b*/ 	.byte	0x5f, 0x5f, 0x43, 0x55, 0x44, 0x41, 0x5f, 0x50, 0x52, 0x45, 0x43, 0x5f, 0x53, 0x51, 0x52, 0x54
        /*001b*/ 	.byte	0x00
.L_1:


//--------------------- .nv.shared.triton_poi_fused__native_batch_norm_legit_no_training__prelu_kernel_6 --------------------------
	.section	.nv.shared.triton_poi_fused__native_batch_norm_legit_no_training__prelu_kernel_6,"aw",@nobits
	.sectionflags	@""
	.align	16
	.zero		1024


//--------------------- .nv.constant0.triton_poi_fused__native_batch_norm_legit_no_training__prelu_kernel_6 --------------------------
	.section	.nv.constant0.triton_poi_fused__native_batch_norm_legit_no_training__prelu_kernel_6,"a",@progbits
	.sectionflags	@""
	.align	4
.nv.constant0.triton_poi_fused__native_batch_norm_legit_no_training__prelu_kernel_6:
	.zero		592
